//
// Generated by NVIDIA NVVM Compiler
//
// Compiler Build ID: CL-36424714
// Cuda compilation tools, release 13.0, V13.0.88
// Based on NVVM 20.0.0
//

.version 9.0
.target sm_100
.address_size 64

	// .globl	_Z13max_reductionPiS_i
.extern .shared .align 16 .b8 sdata[];

.visible .entry _Z13max_reductionPiS_i(
	.param .u64 .ptr .align 1 _Z13max_reductionPiS_i_param_0,
	.param .u64 .ptr .align 1 _Z13max_reductionPiS_i_param_1,
	.param .u32 _Z13max_reductionPiS_i_param_2
)
{
	.reg .pred 	%p<6>;
	.reg .b32 	%r<22>;
	.reg .b64 	%rd<9>;

	ld.param.u64 	%rd1, [_Z13max_reductionPiS_i_param_0];
	ld.param.u64 	%rd2, [_Z13max_reductionPiS_i_param_1];
	ld.param.u32 	%r11, [_Z13max_reductionPiS_i_param_2];
	mov.u32 	%r1, %tid.x;
	mov.u32 	%r2, %ctaid.x;
	mov.u32 	%r21, %ntid.x;
	mad.lo.s32 	%r4, %r2, %r21, %r1;
	setp.ge.s32 	%p1, %r4, %r11;
	mov.b32 	%r20, -2147483648;
	@%p1 bra 	$L__BB0_2;
	cvta.to.global.u64 	%rd3, %rd1;
	mul.wide.s32 	%rd4, %r4, 4;
	add.s64 	%rd5, %rd3, %rd4;
	ld.global.u32 	%r20, [%rd5];
$L__BB0_2:
	shl.b32 	%r12, %r1, 2;
	mov.u32 	%r13, sdata;
	add.s32 	%r7, %r13, %r12;
	st.shared.u32 	[%r7], %r20;
	bar.sync 	0;
	setp.lt.u32 	%p2, %r21, 2;
	@%p2 bra 	$L__BB0_6;
$L__BB0_3:
	shr.u32 	%r9, %r21, 1;
	setp.ge.u32 	%p3, %r1, %r9;
	@%p3 bra 	$L__BB0_5;
	ld.shared.u32 	%r14, [%r7];
	shl.b32 	%r15, %r9, 2;
	add.s32 	%r16, %r7, %r15;
	ld.shared.u32 	%r17, [%r16];
	max.s32 	%r18, %r14, %r17;
	st.shared.u32 	[%r7], %r18;
$L__BB0_5:
	bar.sync 	0;
	setp.gt.u32 	%p4, %r21, 3;
	mov.u32 	%r21, %r9;
	@%p4 bra 	$L__BB0_3;
$L__BB0_6:
	setp.ne.s32 	%p5, %r1, 0;
	@%p5 bra 	$L__BB0_8;
	ld.shared.u32 	%r19, [sdata];
	cvta.to.global.u64 	%rd6, %rd2;
	mul.wide.u32 	%rd7, %r2, 4;
	add.s64 	%rd8, %rd6, %rd7;
	st.global.u32 	[%rd8], %r19;
$L__BB0_8:
	ret;

}


// ===== COMPILED SASS (sm_100) =====

	.target	sm_100

	.elftype	@"ET_EXEC"


//--------------------- .note.nv.tkinfo           --------------------------
	.section	.note.nv.tkinfo,"",@"SHT_NOTE"
	.sectionflags	@"SHF_NOTE_NV_TKINFO"
	.tkinfo
        /*0018*/ 	.word	0x00000002
        /*0030*/ 	.string	""
        /*0030*/ 	.string	"ptxas"
        /*0030*/ 	.string	"Cuda compilation tools, release 13.0, V13.0.88"
        /*0030*/ 	.string	"Build cuda_13.0.r13.0/compiler.36424714_0"
        /*0030*/ 	.string	"-arch sm_100 -m 64 "



//--------------------- .note.nv.cuinfo           --------------------------
	.section	.note.nv.cuinfo,"",@"SHT_NOTE"
	.sectionflags	@"SHF_NOTE_NV_CUINFO"
        /*0018*/ 	.short	0x0002
        /*001a*/ 	.short	0x0064
        /*001c*/ 	.short	0x0082
	.zero		2


//--------------------- .nv.info                  --------------------------
	.section	.nv.info,"",@"SHT_CUDA_INFO"
	.align	4


	//----- nvinfo : EIATTR_REGCOUNT
	.align		4
        /*0000*/ 	.byte	0x04, 0x2f
        /*0002*/ 	.short	(.L_1 - .L_0)
	.align		4
.L_0:
        /*0004*/ 	.word	index@(_Z13max_reductionPiS_i)
        /*0008*/ 	.word	0x0000000a


	//----- nvinfo : EIATTR_FRAME_SIZE
	.align		4
.L_1:
        /*000c*/ 	.byte	0x04, 0x11
        /*000e*/ 	.short	(.L_3 - .L_2)
	.align		4
.L_2:
        /*0010*/ 	.word	index@(_Z13max_reductionPiS_i)
        /*0014*/ 	.word	0x00000000


	//----- nvinfo : EIATTR_MIN_STACK_SIZE
	.align		4
.L_3:
        /*0018*/ 	.byte	0x04, 0x12
        /*001a*/ 	.short	(.L_5 - .L_4)
	.align		4
.L_4:
        /*001c*/ 	.word	index@(_Z13max_reductionPiS_i)
        /*0020*/ 	.word	0x00000000
.L_5:


//--------------------- .nv.compat                --------------------------
	.section	.nv.compat,"",@"SHT_CUDA_COMPAT_INFO"
	.align	4
        /*0000*/ 	.byte	0x02, 0x09, 0x00, 0x00, 0x02, 0x02, 0x01, 0x00, 0x02, 0x05, 0x05, 0x00, 0x03, 0x07, 0x01, 0x01
        /*0010*/ 	.byte	0x02, 0x03, 0x00, 0x00, 0x02, 0x06, 0x01, 0x00, 0x04, 0x0b, 0x08, 0x00, 0x09, 0x00, 0x00, 0x00
        /*0020*/ 	.byte	0x00, 0x00, 0x00, 0x00


//--------------------- .nv.info._Z13max_reductionPiS_i --------------------------
	.section	.nv.info._Z13max_reductionPiS_i,"",@"SHT_CUDA_INFO"
	.sectionflags	@""
	.align	4


	//----- nvinfo : EIATTR_CUDA_API_VERSION
	.align		4
        /*0000*/ 	.byte	0x04, 0x37
        /*0002*/ 	.short	(.L_7 - .L_6)
.L_6:
        /*0004*/ 	.word	0x00000082


	//----- nvinfo : EIATTR_KPARAM_INFO
	.align		4
.L_7:
        /*0008*/ 	.byte	0x04, 0x17
        /*000a*/ 	.short	(.L_9 - .L_8)
.L_8:
        /*000c*/ 	.word	0x00000000
        /*0010*/ 	.short	0x0002
        /*0012*/ 	.short	0x0010
        /*0014*/ 	.byte	0x00, 0xf0, 0x11, 0x00


	//----- nvinfo : EIATTR_KPARAM_INFO
	.align		4
.L_9:
        /*0018*/ 	.byte	0x04, 0x17
        /*001a*/ 	.short	(.L_11 - .L_10)
.L_10:
        /*001c*/ 	.word	0x00000000
        /*0020*/ 	.short	0x0001
        /*0022*/ 	.short	0x0008
        /*0024*/ 	.byte	0x00, 0xf5, 0x21, 0x00


	//----- nvinfo : EIATTR_KPARAM_INFO
	.align		4
.L_11:
        /*0028*/ 	.byte	0x04, 0x17
        /*002a*/ 	.short	(.L_13 - .L_12)
.L_12:
        /*002c*/ 	.word	0x00000000
        /*0030*/ 	.short	0x0000
        /*0032*/ 	.short	0x0000
        /*0034*/ 	.byte	0x00, 0xf5, 0x21, 0x00


	//----- nvinfo : EIATTR_SPARSE_MMA_MASK
	.align		4
.L_13:
        /*0038*/ 	.byte	0x03, 0x50
        /*003a*/ 	.short	0x0000


	//----- nvinfo : EIATTR_MAXREG_COUNT
	.align		4
        /*003c*/ 	.byte	0x03, 0x1b
        /*003e*/ 	.short	0x00ff


	//----- nvinfo : EIATTR_NUM_BARRIERS
	.align		4
        /*0040*/ 	.byte	0x02, 0x4c
        /*0042*/ 	.byte	0x01
	.zero		1


	//----- nvinfo : EIATTR_MERCURY_ISA_VERSION
	.align		4
        /*0044*/ 	.byte	0x03, 0x5f
        /*0046*/ 	.short	0x0101


	//----- nvinfo : EIATTR_VRC_CTA_INIT_COUNT
	.align		4
        /*0048*/ 	.byte	0x02, 0x4a
	.zero		1
	.zero		1


	//----- nvinfo : EIATTR_EXIT_INSTR_OFFSETS
	.align		4
        /*004c*/ 	.byte	0x04, 0x1c
        /*004e*/ 	.short	(.L_15 - .L_14)


	//   ....[0]....
.L_14:
        /*0050*/ 	.word	0x00000210


	//   ....[1]....
        /*0054*/ 	.word	0x00000290


	//----- nvinfo : EIATTR_CBANK_PARAM_SIZE
	.align		4
.L_15:
        /*0058*/ 	.byte	0x03, 0x19
        /*005a*/ 	.short	0x0014


	//----- nvinfo : EIATTR_PARAM_CBANK
	.align		4
        /*005c*/ 	.byte	0x04, 0x0a
        /*005e*/ 	.short	(.L_17 - .L_16)
	.align		4
.L_16:
        /*0060*/ 	.word	index@(.nv.constant0._Z13max_reductionPiS_i)
        /*0064*/ 	.short	0x0380
        /*0066*/ 	.short	0x0014


	//----- nvinfo : EIATTR_SW_WAR
	.align		4
.L_17:
        /*0068*/ 	.byte	0x04, 0x36
        /*006a*/ 	.short	(.L_19 - .L_18)
.L_18:
        /*006c*/ 	.word	0x00000008
.L_19:


//--------------------- .nv.callgraph             --------------------------
	.section	.nv.callgraph,"",@"SHT_CUDA_CALLGRAPH"
	.align	4
	.sectionentsize	8
	.align		4
        /*0000*/ 	.word	0x00000000
	.align		4
        /*0004*/ 	.word	0xffffffff
	.align		4
        /*0008*/ 	.word	0x00000000
	.align		4
        /*000c*/ 	.word	0xfffffffe
	.align		4
        /*0010*/ 	.word	0x00000000
	.align		4
        /*0014*/ 	.word	0xfffffffd
	.align		4
        /*0018*/ 	.word	0x00000000
	.align		4
        /*001c*/ 	.word	0xfffffffc


//--------------------- .text._Z13max_reductionPiS_i --------------------------
	.section	.text._Z13max_reductionPiS_i,"ax",@progbits
	.align	128
        .global         _Z13max_reductionPiS_i
        .type           _Z13max_reductionPiS_i,@function
        .size           _Z13max_reductionPiS_i,(.L_x_3 - _Z13max_reductionPiS_i)
        .other          _Z13max_reductionPiS_i,@"STO_CUDA_ENTRY STV_DEFAULT"
_Z13max_reductionPiS_i:
.text._Z13max_reductionPiS_i:
[----:B------:R-:W-:Y:S01]  /*0000*/  LDC R1, c[0x0][0x37c] ;  /* 0x0000df00ff017b82 */ /* 0x000fe20000000800 */
[----:B------:R-:W0:Y:S01]  /*0010*/  S2R R6, SR_TID.X ;  /* 0x0000000000067919 */ /* 0x000e220000002100 */
[----:B------:R-:W0:Y:S01]  /*0020*/  LDCU UR8, c[0x0][0x360] ;  /* 0x00006c00ff0877ac */ /* 0x000e220008000800 */
[----:B------:R-:W-:Y:S01]  /*0030*/  IMAD.MOV.U32 R4, RZ, RZ, -0x80000000 ;  /* 0x80000000ff047424 */ /* 0x000fe200078e00ff */
[----:B------:R-:W0:Y:S01]  /*0040*/  S2R R7, SR_CTAID.X ;  /* 0x0000000000077919 */ /* 0x000e220000002500 */
[----:B------:R-:W1:Y:S01]  /*0050*/  LDCU UR4, c[0x0][0x390] ;  /* 0x00007200ff0477ac */ /* 0x000e620008000800 */
[----:B------:R-:W2:Y:S01]  /*0060*/  LDCU.64 UR6, c[0x0][0x358] ;  /* 0x00006b00ff0677ac */ /* 0x000ea20008000a00 */
[----:B0-----:R-:W-:-:S05]  /*0070*/  IMAD R5, R7, UR8, R6 ;  /* 0x0000000807057c24 */ /* 0x001fca000f8e0206 */
[----:B-1----:R-:W-:-:S13]  /*0080*/  ISETP.GE.AND P0, PT, R5, UR4, PT ;  /* 0x0000000405007c0c */ /* 0x002fda000bf06270 */
[----:B------:R-:W0:Y:S02]  /*0090*/  @!P0 LDC.64 R2, c[0x0][0x380] ;  /* 0x0000e000ff028b82 */ /* 0x000e240000000a00 */
[----:B0-----:R-:W-:-:S05]  /*00a0*/  @!P0 IMAD.WIDE R2, R5, 0x4, R2 ;  /* 0x0000000405028825 */ /* 0x001fca00078e0202 */
[----:B--2---:R-:W2:Y:S01]  /*00b0*/  @!P0 LDG.E R4, desc[UR6][R2.64] ;  /* 0x0000000602048981 */ /* 0x004ea2000c1e1900 */
[----:B------:R-:W0:Y:S01]  /*00c0*/  S2UR UR5, SR_CgaCtaId ;  /* 0x00000000000579c3 */ /* 0x000e220000008800 */
[----:B------:R-:W-:Y:S01]  /*00d0*/  IMAD.U32 R0, RZ, RZ, UR8 ;  /* 0x00000008ff007e24 */ /* 0x000fe2000f8e00ff */
[----:B------:R-:W-:Y:S01]  /*00e0*/  UMOV UR4, 0x400 ;  /* 0x0000040000047882 */ /* 0x000fe20000000000 */
[----:B------:R-:W-:-:S03]  /*00f0*/  ISETP.NE.AND P0, PT, R6, RZ, PT ;  /* 0x000000ff0600720c */ /* 0x000fc60003f05270 */
[----:B------:R-:W-:Y:S01]  /*0100*/  ISETP.GE.U32.AND P1, PT, R0, 0x2, PT ;  /* 0x000000020000780c */ /* 0x000fe20003f26070 */
[----:B0-----:R-:W-:-:S06]  /*0110*/  ULEA UR4, UR5, UR4, 0x18 ;  /* 0x0000000405047291 */ /* 0x001fcc000f8ec0ff */
[----:B------:R-:W-:-:S05]  /*0120*/  LEA R5, R6, UR4, 0x2 ;  /* 0x0000000406057c11 */ /* 0x000fca000f8e10ff */
[----:B--2---:R0:W-:Y:S01]  /*0130*/  STS [R5], R4 ;  /* 0x0000000405007388 */ /* 0x0041e20000000800 */
[----:B------:R-:W-:Y:S06]  /*0140*/  BAR.SYNC.DEFER_BLOCKING 0x0 ;  /* 0x0000000000007b1d */ /* 0x000fec0000010000 */
[----:B------:R-:W-:Y:S05]  /*0150*/  @!P1 BRA `(.L_x_0) ;  /* 0x00000000002c9947 */ /* 0x000fea0003800000 */
.L_x_1:
[----:B0-----:R-:W-:-:S04]  /*0160*/  SHF.R.U32.HI R4, RZ, 0x1, R0 ;  /* 0x00000001ff047819 */ /* 0x001fc80000011600 */
[----:B------:R-:W-:-:S13]  /*0170*/  ISETP.GE.U32.AND P1, PT, R6, R4, PT ;  /* 0x000000040600720c */ /* 0x000fda0003f26070 */
[----:B------:R-:W-:Y:S01]  /*0180*/  @!P1 IMAD R3, R4, 0x4, R5 ;  /* 0x0000000404039824 */ /* 0x000fe200078e0205 */
[----:B------:R-:W-:Y:S05]  /*0190*/  @!P1 LDS R2, [R5] ;  /* 0x0000000005029984 */ /* 0x000fea0000000800 */
[----:B------:R-:W0:Y:S02]  /*01a0*/  @!P1 LDS R3, [R3] ;  /* 0x0000000003039984 */ /* 0x000e240000000800 */
[----:B0-----:R-:W-:-:S05]  /*01b0*/  @!P1 VIMNMX R2, PT, PT, R2, R3, !PT ;  /* 0x0000000302029248 */ /* 0x001fca0007fe0100 */
[----:B------:R1:W-:Y:S01]  /*01c0*/  @!P1 STS [R5], R2 ;  /* 0x0000000205009388 */ /* 0x0003e20000000800 */
[----:B------:R-:W-:Y:S01]  /*01d0*/  BAR.SYNC.DEFER_BLOCKING 0x0 ;  /* 0x0000000000007b1d */ /* 0x000fe20000010000 */
[----:B------:R-:W-:Y:S01]  /*01e0*/  ISETP.GT.U32.AND P1, PT, R0, 0x3, PT ;  /* 0x000000030000780c */ /* 0x000fe20003f24070 */
[----:B------:R-:W-:-:S12]  /*01f0*/  IMAD.MOV.U32 R0, RZ, RZ, R4 ;  /* 0x000000ffff007224 */ /* 0x000fd800078e0004 */
[----:B-1----:R-:W-:Y:S05]  /*0200*/  @P1 BRA `(.L_x_1) ;  /* 0xfffffffc00d41947 */ /* 0x002fea000383ffff */
.L_x_0:
[----:B------:R-:W-:Y:S05]  /*0210*/  @P0 EXIT ;  /* 0x000000000000094d */ /* 0x000fea0003800000 */
[----:B------:R-:W1:Y:S01]  /*0220*/  S2UR UR5, SR_CgaCtaId ;  /* 0x00000000000579c3 */ /* 0x000e620000008800 */
[----:B------:R-:W-:-:S07]  /*0230*/  UMOV UR4, 0x400 ;  /* 0x0000040000047882 */ /* 0x000fce0000000000 */
[----:B------:R-:W2:Y:S01]  /*0240*/  LDC.64 R2, c[0x0][0x388] ;  /* 0x0000e200ff027b82 */ /* 0x000ea20000000a00 */
[----:B-1----:R-:W-:Y:S01]  /*0250*/  ULEA UR4, UR5, UR4, 0x18 ;  /* 0x0000000405047291 */ /* 0x002fe2000f8ec0ff */
[----:B--2---:R-:W-:-:S08]  /*0260*/  IMAD.WIDE.U32 R2, R7, 0x4, R2 ;  /* 0x0000000407027825 */ /* 0x004fd000078e0002 */
[----:B0-----:R-:W0:Y:S04]  /*0270*/  LDS R5, [UR4] ;  /* 0x00000004ff057984 */ /* 0x001e280008000800 */
[----:B0-----:R-:W-:Y:S01]  /*0280*/  STG.E desc[UR6][R2.64], R5 ;  /* 0x0000000502007986 */ /* 0x001fe2000c101906 */
[----:B------:R-:W-:Y:S05]  /*0290*/  EXIT ;  /* 0x000000000000794d */ /* 0x000fea0003800000 */
.L_x_2:
[----:B------:R-:W-:-:S00]  /*02a0*/  BRA `(.L_x_2) ;  /* 0xfffffffc00fc7947 */ /* 0x000fc0000383ffff */
[----:B------:R-:W-:-:S00]  /*02b0*/  NOP ;  /* 0x0000000000007918 */ /* 0x000fc00000000000 */
        /* <DEDUP_REMOVED lines=12> */
.L_x_3:


//--------------------- .nv.shared._Z13max_reductionPiS_i --------------------------
	.section	.nv.shared._Z13max_reductionPiS_i,"aw",@nobits
	.sectionflags	@""
	.align	16
	.zero		1024


//--------------------- .nv.shared.reserved.0     --------------------------
	.section	.nv.shared.reserved.0,"aw",@nobits
	.weak		__nv_reservedSMEM_offset_0_alias
	.size		__nv_reservedSMEM_offset_0_alias, 0, 64
	.other		__nv_reservedSMEM_offset_0_alias,@"STO_CUDA_RESERVED_SHARED STV_DEFAULT"
__nv_reservedSMEM_offset_0_alias:
	.zero		0
	.zero		64


//--------------------- .nv.constant0._Z13max_reductionPiS_i --------------------------
	.section	.nv.constant0._Z13max_reductionPiS_i,"a",@progbits
	.sectionflags	@""
	.align	4
.nv.constant0._Z13max_reductionPiS_i:
	.zero		916


//--------------------- SYMBOLS --------------------------

	.type		.nv.reservedSmem.offset0,@object
	.size		.nv.reservedSmem.offset0,0x4
	.type		.nv.reservedSmem.cap,@object
	.size		.nv.reservedSmem.cap,0x4
